//
// Generated by NVIDIA NVVM Compiler
//
// Compiler Build ID: CL-36424714
// Cuda compilation tools, release 13.0, V13.0.88
// Based on NVVM 20.0.0
//

.version 9.0
.target sm_100
.address_size 64

	// .globl	_Z11printSquarev
.extern .func  (.param .b32 func_retval0) vprintf
(
	.param .b64 vprintf_param_0,
	.param .b64 vprintf_param_1
)
;
.global .align 1 .b8 $str[24] = {84, 104, 114, 101, 97, 100, 32, 37, 100, 32, 115, 113, 117, 97, 114, 101, 100, 32, 61, 32, 37, 100, 10};

.visible .entry _Z11printSquarev()
{
	.local .align 8 .b8 	__local_depot0[8];
	.reg .b64 	%SP;
	.reg .b64 	%SPL;
	.reg .b32 	%r<5>;
	.reg .b64 	%rd<5>;

	mov.u64 	%SPL, __local_depot0;
	cvta.local.u64 	%SP, %SPL;
	add.u64 	%rd1, %SP, 0;
	add.u64 	%rd2, %SPL, 0;
	mov.u32 	%r1, %tid.x;
	mul.lo.s32 	%r2, %r1, %r1;
	st.local.v2.u32 	[%rd2], {%r1, %r2};
	mov.u64 	%rd3, $str;
	cvta.global.u64 	%rd4, %rd3;
	{ // callseq 0, 0
	.param .b64 param0;
	st.param.b64 	[param0], %rd4;
	.param .b64 param1;
	st.param.b64 	[param1], %rd1;
	.param .b32 retval0;
	call.uni (retval0), 
	vprintf, 
	(
	param0, 
	param1
	);
	ld.param.b32 	%r3, [retval0];
	} // callseq 0
	ret;

}


// ===== COMPILED SASS (sm_100) =====

	.target	sm_100

	.elftype	@"ET_EXEC"


//--------------------- .note.nv.tkinfo           --------------------------
	.section	.note.nv.tkinfo,"",@"SHT_NOTE"
	.sectionflags	@"SHF_NOTE_NV_TKINFO"
	.tkinfo
        /*0018*/ 	.word	0x00000002
        /*0030*/ 	.string	""
        /*0030*/ 	.string	"ptxas"
        /*0030*/ 	.string	"Cuda compilation tools, release 13.0, V13.0.88"
        /*0030*/ 	.string	"Build cuda_13.0.r13.0/compiler.36424714_0"
        /*0030*/ 	.string	"-arch sm_100 -m 64 "



//--------------------- .note.nv.cuinfo           --------------------------
	.section	.note.nv.cuinfo,"",@"SHT_NOTE"
	.sectionflags	@"SHF_NOTE_NV_CUINFO"
        /*0018*/ 	.short	0x0002
        /*001a*/ 	.short	0x0064
        /*001c*/ 	.short	0x0082
	.zero		2


//--------------------- .nv.info                  --------------------------
	.section	.nv.info,"",@"SHT_CUDA_INFO"
	.align	4


	//----- nvinfo : EIATTR_REGCOUNT
	.align		4
        /*0000*/ 	.byte	0x04, 0x2f
        /*0002*/ 	.short	(.L_2 - .L_1)
	.align		4
.L_1:
        /*0004*/ 	.word	index@(_Z11printSquarev)
        /*0008*/ 	.word	0x00000018


	//----- nvinfo : EIATTR_FRAME_SIZE
	.align		4
.L_2:
        /*000c*/ 	.byte	0x04, 0x11
        /*000e*/ 	.short	(.L_4 - .L_3)
	.align		4
.L_3:
        /*0010*/ 	.word	index@(_Z11printSquarev)
        /*0014*/ 	.word	0x00000008


	//----- nvinfo : EIATTR_MIN_STACK_SIZE
	.align		4
.L_4:
        /*0018*/ 	.byte	0x04, 0x12
        /*001a*/ 	.short	(.L_6 - .L_5)
	.align		4
.L_5:
        /*001c*/ 	.word	index@(_Z11printSquarev)
        /*0020*/ 	.word	0x00000008
.L_6:


//--------------------- .nv.compat                --------------------------
	.section	.nv.compat,"",@"SHT_CUDA_COMPAT_INFO"
	.align	4
        /*0000*/ 	.byte	0x02, 0x09, 0x00, 0x00, 0x02, 0x02, 0x01, 0x00, 0x02, 0x05, 0x05, 0x00, 0x03, 0x07, 0x01, 0x01
        /*0010*/ 	.byte	0x02, 0x03, 0x00, 0x00, 0x02, 0x06, 0x01, 0x00, 0x04, 0x0b, 0x08, 0x00, 0x09, 0x00, 0x00, 0x00
        /*0020*/ 	.byte	0x00, 0x00, 0x00, 0x00


//--------------------- .nv.info._Z11printSquarev --------------------------
	.section	.nv.info._Z11printSquarev,"",@"SHT_CUDA_INFO"
	.sectionflags	@""
	.align	4


	//----- nvinfo : EIATTR_CUDA_API_VERSION
	.align		4
        /*0000*/ 	.byte	0x04, 0x37
        /*0002*/ 	.short	(.L_8 - .L_7)
.L_7:
        /*0004*/ 	.word	0x00000082


	//----- nvinfo : EIATTR_SPARSE_MMA_MASK
	.align		4
.L_8:
        /*0008*/ 	.byte	0x03, 0x50
        /*000a*/ 	.short	0x0000


	//----- nvinfo : EIATTR_MAXREG_COUNT
	.align		4
        /*000c*/ 	.byte	0x03, 0x1b
        /*000e*/ 	.short	0x00ff


	//----- nvinfo : EIATTR_EXTERNS
	.align		4
        /*0010*/ 	.byte	0x04, 0x0f
        /*0012*/ 	.short	(.L_10 - .L_9)


	//   ....[0]....
	.align		4
.L_9:
        /*0014*/ 	.word	index@(vprintf)


	//----- nvinfo : EIATTR_MERCURY_ISA_VERSION
	.align		4
.L_10:
        /*0018*/ 	.byte	0x03, 0x5f
        /*001a*/ 	.short	0x0101


	//----- nvinfo : EIATTR_VRC_CTA_INIT_COUNT
	.align		4
        /*001c*/ 	.byte	0x02, 0x4a
	.zero		1
	.zero		1


	//----- nvinfo : EIATTR_SYSCALL_OFFSETS
	.align		4
        /*0020*/ 	.byte	0x04, 0x46
        /*0022*/ 	.short	(.L_12 - .L_11)


	//   ....[0]....
.L_11:
        /*0024*/ 	.word	0x000000f0


	//----- nvinfo : EIATTR_EXIT_INSTR_OFFSETS
	.align		4
.L_12:
        /*0028*/ 	.byte	0x04, 0x1c
        /*002a*/ 	.short	(.L_14 - .L_13)


	//   ....[0]....
.L_13:
        /*002c*/ 	.word	0x00000100


	//----- nvinfo : EIATTR_SW_WAR
	.align		4
.L_14:
        /*0030*/ 	.byte	0x04, 0x36
        /*0032*/ 	.short	(.L_16 - .L_15)
.L_15:
        /*0034*/ 	.word	0x00000008
.L_16:


//--------------------- .nv.callgraph             --------------------------
	.section	.nv.callgraph,"",@"SHT_CUDA_CALLGRAPH"
	.align	4
	.sectionentsize	8
	.align		4
        /*0000*/ 	.word	0x00000000
	.align		4
        /*0004*/ 	.word	0xffffffff
	.align		4
        /*0008*/ 	.word	index@(_Z11printSquarev)
	.align		4
        /*000c*/ 	.word	index@(vprintf)
	.align		4
        /*0010*/ 	.word	0x00000000
	.align		4
        /*0014*/ 	.word	0xfffffffe
	.align		4
        /*0018*/ 	.word	0x00000000
	.align		4
        /*001c*/ 	.word	0xfffffffd
	.align		4
        /*0020*/ 	.word	0x00000000
	.align		4
        /*0024*/ 	.word	0xfffffffc


//--------------------- .nv.constant4             --------------------------
	.section	.nv.constant4,"a",@progbits
	.align	8
	.align		8
.nv.constant4:
        /*0000*/ 	.dword	vprintf
	.align		8
        /*0008*/ 	.dword	$str


//--------------------- .text._Z11printSquarev    --------------------------
	.section	.text._Z11printSquarev,"ax",@progbits
	.align	128
        .global         _Z11printSquarev
        .type           _Z11printSquarev,@function
        .size           _Z11printSquarev,(.L_x_2 - _Z11printSquarev)
        .other          _Z11printSquarev,@"STO_CUDA_ENTRY STV_DEFAULT"
_Z11printSquarev:
.text._Z11printSquarev:
[----:B------:R-:W0:Y:S01]  /*0000*/  LDC R1, c[0x0][0x37c] ;  /* 0x0000df00ff017b82 */ /* 0x000e220000000800 */
[----:B------:R-:W1:Y:S01]  /*0010*/  S2R R8, SR_TID.X ;  /* 0x0000000000087919 */ /* 0x000e620000002100 */
[----:B0-----:R-:W-:Y:S01]  /*0020*/  VIADD R1, R1, 0xfffffff8 ;  /* 0xfffffff801017836 */ /* 0x001fe20000000000 */
[----:B------:R-:W-:Y:S01]  /*0030*/  MOV R0, 0x0 ;  /* 0x0000000000007802 */ /* 0x000fe20000000f00 */
[----:B------:R-:W0:Y:S04]  /*0040*/  LDCU UR4, c[0x0][0x2f8] ;  /* 0x00005f00ff0477ac */ /* 0x000e280008000800 */
[----:B------:R2:W3:Y:S01]  /*0050*/  LDC.64 R2, c[0x4][R0] ;  /* 0x0100000000027b82 */ /* 0x0004e20000000a00 */
[----:B------:R-:W4:Y:S01]  /*0060*/  LDCU.64 UR6, c[0x4][0x8] ;  /* 0x01000100ff0677ac */ /* 0x000f220008000a00 */
[----:B------:R-:W5:Y:S01]  /*0070*/  LDCU UR5, c[0x0][0x2fc] ;  /* 0x00005f80ff0577ac */ /* 0x000f620008000800 */
[----:B0-----:R-:W-:Y:S01]  /*0080*/  IADD3 R6, P0, PT, R1, UR4, RZ ;  /* 0x0000000401067c10 */ /* 0x001fe2000ff1e0ff */
[----:B----4-:R-:W-:Y:S01]  /*0090*/  IMAD.U32 R4, RZ, RZ, UR6 ;  /* 0x00000006ff047e24 */ /* 0x010fe2000f8e00ff */
[----:B------:R-:W-:-:S03]  /*00a0*/  MOV R5, UR7 ;  /* 0x0000000700057c02 */ /* 0x000fc60008000f00 */
[----:B-----5:R-:W-:Y:S02]  /*00b0*/  IMAD.X R7, RZ, RZ, UR5, P0 ;  /* 0x00000005ff077e24 */ /* 0x020fe400080e06ff */
[----:B-1----:R-:W-:-:S05]  /*00c0*/  IMAD R9, R8, R8, RZ ;  /* 0x0000000808097224 */ /* 0x002fca00078e02ff */
[----:B------:R2:W-:Y:S02]  /*00d0*/  STL.64 [R1], R8 ;  /* 0x0000000801007387 */ /* 0x0005e40000100a00 */
[----:B------:R-:W-:-:S07]  /*00e0*/  LEPC R20, `(.L_x_0) ;  /* 0x000000001014794e */ /* 0x000fce0000000000 */
[----:B--23--:R-:W-:Y:S05]  /*00f0*/  CALL.ABS.NOINC R2 ;  /* 0x0000000002007343 */ /* 0x00cfea0003c00000 */
.L_x_0:
[----:B------:R-:W-:Y:S05]  /*0100*/  EXIT ;  /* 0x000000000000794d */ /* 0x000fea0003800000 */
.L_x_1:
[----:B------:R-:W-:-:S00]  /*0110*/  BRA `(.L_x_1) ;  /* 0xfffffffc00fc7947 */ /* 0x000fc0000383ffff */
[----:B------:R-:W-:-:S00]  /*0120*/  NOP ;  /* 0x0000000000007918 */ /* 0x000fc00000000000 */
        /* <DEDUP_REMOVED lines=13> */
.L_x_2:


//--------------------- .nv.global.init           --------------------------
	.section	.nv.global.init,"aw",@progbits
.nv.global.init:
	.type		$str,@object
	.size		$str,(.L_0 - $str)
$str:
        /*0000*/ 	.byte	0x54, 0x68, 0x72, 0x65, 0x61, 0x64, 0x20, 0x25, 0x64, 0x20, 0x73, 0x71, 0x75, 0x61, 0x72, 0x65
        /*0010*/ 	.byte	0x64, 0x20, 0x3d, 0x20, 0x25, 0x64, 0x0a, 0x00
.L_0:


//--------------------- .nv.shared.reserved.0     --------------------------
	.section	.nv.shared.reserved.0,"aw",@nobits
	.weak		__nv_reservedSMEM_offset_0_alias
	.size		__nv_reservedSMEM_offset_0_alias, 0, 64
	.other		__nv_reservedSMEM_offset_0_alias,@"STO_CUDA_RESERVED_SHARED STV_DEFAULT"
__nv_reservedSMEM_offset_0_alias:
	.zero		0
	.zero		64


//--------------------- .nv.constant0._Z11printSquarev --------------------------
	.section	.nv.constant0._Z11printSquarev,"a",@progbits
	.sectionflags	@""
	.align	4
.nv.constant0._Z11printSquarev:
	.zero		896


//--------------------- SYMBOLS --------------------------

	.type		.nv.reservedSmem.offset0,@object
	.size		.nv.reservedSmem.offset0,0x4
	.type		vprintf,@function
